	.target	sm_90a

	.elftype	@"ET_EXEC"


//--------------------- .note.nv.tkinfo           --------------------------
	.section	.note.nv.tkinfo,"",@"SHT_NOTE"
	.sectionflags	@"SHF_NOTE_NV_TKINFO"
	.tkinfo
        /*0018*/ 	.word	0x00000002
        /*0030*/ 	.string	""
        /*0030*/ 	.string	"ptxas"
        /*0030*/ 	.string	"Cuda compilation tools, release 13.0, V13.0.88"
        /*0030*/ 	.string	"Build cuda_13.0.r13.0/compiler.36424714_0"
        /*0030*/ 	.string	"-v  -suppress-debug-info  -lineinfo  -arch sm_90a "



//--------------------- .note.nv.cuinfo           --------------------------
	.section	.note.nv.cuinfo,"",@"SHT_NOTE"
	.sectionflags	@"SHF_NOTE_NV_CUINFO"
        /*0018*/ 	.short	0x0002
        /*001a*/ 	.short	0x005a
        /*001c*/ 	.short	0x0082
	.zero		2


//--------------------- .nv.info                  --------------------------
	.section	.nv.info,"",@"SHT_CUDA_INFO"
	.align	4


	//----- nvinfo : EIATTR_REGCOUNT
	.align		4
        /*0000*/ 	.byte	0x04, 0x2f
        /*0002*/ 	.short	(.L_1 - .L_0)
	.align		4
.L_0:
        /*0004*/ 	.word	index@(gluon_mma)
        /*0008*/ 	.word	0x000000ba


	//----- nvinfo : EIATTR_FRAME_SIZE
	.align		4
.L_1:
        /*000c*/ 	.byte	0x04, 0x11
        /*000e*/ 	.short	(.L_3 - .L_2)
	.align		4
.L_2:
        /*0010*/ 	.word	index@(gluon_mma)
        /*0014*/ 	.word	0x00000000


	//----- nvinfo : EIATTR_MIN_STACK_SIZE
	.align		4
.L_3:
        /*0018*/ 	.byte	0x04, 0x12
        /*001a*/ 	.short	(.L_5 - .L_4)
	.align		4
.L_4:
        /*001c*/ 	.word	index@(gluon_mma)
        /*0020*/ 	.word	0x00000000
.L_5:


//--------------------- .nv.compat                --------------------------
	.section	.nv.compat,"",@"SHT_CUDA_COMPAT_INFO"
	.align	4
        /*0000*/ 	.byte	0x02, 0x09, 0x01, 0x00, 0x02, 0x02, 0x04, 0x00, 0x02, 0x05, 0x05, 0x00, 0x03, 0x07, 0x01, 0x01
        /*0010*/ 	.byte	0x02, 0x03, 0x00, 0x00, 0x02, 0x06, 0x01, 0x00, 0x04, 0x0b, 0x08, 0x00, 0x00, 0x00, 0x00, 0x00
        /*0020*/ 	.byte	0x00, 0x00, 0x00, 0x00


//--------------------- .nv.info.gluon_mma        --------------------------
	.section	.nv.info.gluon_mma,"",@"SHT_CUDA_INFO"
	.sectionflags	@""
	.align	4


	//----- nvinfo : EIATTR_CUDA_API_VERSION
	.align		4
        /*0000*/ 	.byte	0x04, 0x37
        /*0002*/ 	.short	(.L_7 - .L_6)
.L_6:
        /*0004*/ 	.word	0x00000082


	//----- nvinfo : EIATTR_KPARAM_INFO
	.align		4
.L_7:
        /*0008*/ 	.byte	0x04, 0x17
        /*000a*/ 	.short	(.L_9 - .L_8)
.L_8:
        /*000c*/ 	.word	0x00000000
        /*0010*/ 	.short	0x0004
        /*0012*/ 	.short	0x0020
        /*0014*/ 	.byte	0x00, 0xf4, 0x21, 0x00


	//----- nvinfo : EIATTR_KPARAM_INFO
	.align		4
.L_9:
        /*0018*/ 	.byte	0x04, 0x17
        /*001a*/ 	.short	(.L_11 - .L_10)
.L_10:
        /*001c*/ 	.word	0x00000000
        /*0020*/ 	.short	0x0003
        /*0022*/ 	.short	0x0018
        /*0024*/ 	.byte	0x00, 0xf4, 0x21, 0x00


	//----- nvinfo : EIATTR_KPARAM_INFO
	.align		4
.L_11:
        /*0028*/ 	.byte	0x04, 0x17
        /*002a*/ 	.short	(.L_13 - .L_12)
.L_12:
        /*002c*/ 	.word	0x00000000
        /*0030*/ 	.short	0x0002
        /*0032*/ 	.short	0x0010
        /*0034*/ 	.byte	0x00, 0xf4, 0x21, 0x00


	//----- nvinfo : EIATTR_KPARAM_INFO
	.align		4
.L_13:
        /*0038*/ 	.byte	0x04, 0x17
        /*003a*/ 	.short	(.L_15 - .L_14)
.L_14:
        /*003c*/ 	.word	0x00000000
        /*0040*/ 	.short	0x0001
        /*0042*/ 	.short	0x0008
        /*0044*/ 	.byte	0x00, 0xf4, 0x21, 0x00


	//----- nvinfo : EIATTR_KPARAM_INFO
	.align		4
.L_15:
        /*0048*/ 	.byte	0x04, 0x17
        /*004a*/ 	.short	(.L_17 - .L_16)
.L_16:
        /*004c*/ 	.word	0x00000000
        /*0050*/ 	.short	0x0000
        /*0052*/ 	.short	0x0000
        /*0054*/ 	.byte	0x00, 0xf4, 0x21, 0x00


	//----- nvinfo : EIATTR_SPARSE_MMA_MASK
	.align		4
.L_17:
        /*0058*/ 	.byte	0x03, 0x50
        /*005a*/ 	.short	0x0000


	//----- nvinfo : EIATTR_MAXREG_COUNT
	.align		4
        /*005c*/ 	.byte	0x03, 0x1b
        /*005e*/ 	.short	0x00ff


	//----- nvinfo : EIATTR_NUM_BARRIERS
	.align		4
        /*0060*/ 	.byte	0x02, 0x4c
        /*0062*/ 	.byte	0x01
	.zero		1


	//----- nvinfo : EIATTR_MERCURY_ISA_VERSION
	.align		4
        /*0064*/ 	.byte	0x03, 0x5f
        /*0066*/ 	.short	0x0101


	//----- nvinfo : EIATTR_EXIT_INSTR_OFFSETS
	.align		4
        /*0068*/ 	.byte	0x04, 0x1c
        /*006a*/ 	.short	(.L_19 - .L_18)


	//   ....[0]....
.L_18:
        /*006c*/ 	.word	0x00002840


	//----- nvinfo : EIATTR_REQNTID
	.align		4
.L_19:
        /*0070*/ 	.byte	0x04, 0x10
        /*0072*/ 	.short	(.L_21 - .L_20)
.L_20:
        /*0074*/ 	.word	0x00000100
        /*0078*/ 	.word	0x00000001
        /*007c*/ 	.word	0x00000001


	//----- nvinfo : EIATTR_CBANK_PARAM_SIZE
	.align		4
.L_21:
        /*0080*/ 	.byte	0x03, 0x19
        /*0082*/ 	.short	0x0028


	//----- nvinfo : EIATTR_PARAM_CBANK
	.align		4
        /*0084*/ 	.byte	0x04, 0x0a
        /*0086*/ 	.short	(.L_23 - .L_22)
	.align		4
.L_22:
        /*0088*/ 	.word	index@(.nv.constant0.gluon_mma)
        /*008c*/ 	.short	0x0210
        /*008e*/ 	.short	0x0028


	//----- nvinfo : EIATTR_SW_WAR
	.align		4
.L_23:
        /*0090*/ 	.byte	0x04, 0x36
        /*0092*/ 	.short	(.L_25 - .L_24)
.L_24:
        /*0094*/ 	.word	0x00000008
.L_25:


//--------------------- .nv.callgraph             --------------------------
	.section	.nv.callgraph,"",@"SHT_CUDA_CALLGRAPH"
	.align	4
	.sectionentsize	8
	.align		4
        /*0000*/ 	.word	0x00000000
	.align		4
        /*0004*/ 	.word	0xffffffff
	.align		4
        /*0008*/ 	.word	0x00000000
	.align		4
        /*000c*/ 	.word	0xfffffffe
	.align		4
        /*0010*/ 	.word	0x00000000
	.align		4
        /*0014*/ 	.word	0xfffffffd
	.align		4
        /*0018*/ 	.word	0x00000000
	.align		4
        /*001c*/ 	.word	0xfffffffc


//--------------------- .text.gluon_mma           --------------------------
	.section	.text.gluon_mma,"ax",@progbits
	.align	128
        .global         gluon_mma
        .type           gluon_mma,@function
        .size           gluon_mma,(.L_x_1 - gluon_mma)
        .other          gluon_mma,@"STO_CUDA_ENTRY STV_DEFAULT"
gluon_mma:
.text.gluon_mma:
[----:B------:R-:W-:Y:S01]  /*0000*/  LDC R1, c[0x0][0x28] ;  /* 0x00000a00ff017b82 */ /* 0x000fe20000000800 */
[----:B------:R-:W0:Y:S07]  /*0010*/  S2R R64, SR_TID.X ;  /* 0x0000000000407919 */ /* 0x000e2e0000002100 */
[----:B------:R-:W1:Y:S01]  /*0020*/  LDC.64 R48, c[0x0][0x210] ;  /* 0x00008400ff307b82 */ /* 0x000e620000000a00 */
[----:B------:R-:W-:Y:S01]  /*0030*/  ULDC.64 UR14, c[0x0][0x208] ;  /* 0x00008200000e7ab9 */ /* 0x000fe20000000a00 */
[----:B0-----:R-:W-:-:S02]  /*0040*/  SHF.R.U32.HI R0, RZ, 0x5, R64 ;  /* 0x00000005ff007819 */ /* 0x001fc40000011640 */
[----:B------:R-:W-:Y:S02]  /*0050*/  LOP3.LUT R173, R64, 0xe0, RZ, 0xc0, !PT ;  /* 0x000000e040ad7812 */ /* 0x000fe400078ec0ff */
[----:B------:R-:W-:Y:S02]  /*0060*/  SGXT.U32 R0, R0, 0x3 ;  /* 0x000000030000781a */ /* 0x000fe40000000000 */
[----:B-1----:R-:W-:Y:S02]  /*0070*/  LEA R2, P0, R173, R48, 0x1 ;  /* 0x00000030ad027211 */ /* 0x002fe400078008ff */
[C---:B------:R-:W-:Y:S02]  /*0080*/  LOP3.LUT R179, R0.reuse, 0x8, RZ, 0xfc, !PT ;  /* 0x0000000800b37812 */ /* 0x040fe400078efcff */
[C---:B------:R-:W-:Y:S02]  /*0090*/  LOP3.LUT R177, R0.reuse, 0x10, RZ, 0xfc, !PT ;  /* 0x0000001000b17812 */ /* 0x040fe400078efcff */
[----:B------:R-:W-:-:S02]  /*00a0*/  LOP3.LUT R175, R0, 0x18, RZ, 0xfc, !PT ;  /* 0x0000001800af7812 */ /* 0x000fc400078efcff */
[C---:B------:R-:W-:Y:S01]  /*00b0*/  LOP3.LUT R171, R0.reuse, 0x20, RZ, 0xfc, !PT ;  /* 0x0000002000ab7812 */ /* 0x040fe200078efcff */
[----:B------:R-:W-:Y:S01]  /*00c0*/  IMAD.SHL.U32 R20, R177, 0x20, RZ ;  /* 0x00000020b1147824 */ /* 0x000fe200078e00ff */
[C---:B------:R-:W-:Y:S01]  /*00d0*/  LOP3.LUT R169, R0.reuse, 0x28, RZ, 0xfc, !PT ;  /* 0x0000002800a97812 */ /* 0x040fe200078efcff */
[----:B------:R-:W-:Y:S01]  /*00e0*/  IMAD.SHL.U32 R22, R175, 0x20, RZ ;  /* 0x00000020af167824 */ /* 0x000fe200078e00ff */
[C---:B------:R-:W-:Y:S02]  /*00f0*/  LOP3.LUT R167, R0.reuse, 0x30, RZ, 0xfc, !PT ;  /* 0x0000003000a77812 */ /* 0x040fe400078efcff */
[C---:B------:R-:W-:Y:S01]  /*0100*/  LOP3.LUT R165, R0.reuse, 0x38, RZ, 0xfc, !PT ;  /* 0x0000003800a57812 */ /* 0x040fe200078efcff */
[----:B------:R-:W-:Y:S01]  /*0110*/  IMAD.SHL.U32 R26, R169, 0x20, RZ ;  /* 0x00000020a91a7824 */ /* 0x000fe200078e00ff */
[C---:B------:R-:W-:Y:S01]  /*0120*/  LOP3.LUT R163, R0.reuse, 0x40, RZ, 0xfc, !PT ;  /* 0x0000004000a37812 */ /* 0x040fe200078efcff */
[----:B------:R-:W-:Y:S01]  /*0130*/  IMAD.SHL.U32 R28, R167, 0x20, RZ ;  /* 0x00000020a71c7824 */ /* 0x000fe200078e00ff */
[C---:B------:R-:W-:Y:S01]  /*0140*/  LOP3.LUT R153, R0.reuse, 0x48, RZ, 0xfc, !PT ;  /* 0x0000004800997812 */ /* 0x040fe200078efcff */
[----:B------:R-:W-:Y:S01]  /*0150*/  IMAD.SHL.U32 R30, R165, 0x20, RZ ;  /* 0x00000020a51e7824 */ /* 0x000fe200078e00ff */
[----:B------:R-:W-:-:S02]  /*0160*/  LOP3.LUT R161, R0, 0x50, RZ, 0xfc, !PT ;  /* 0x0000005000a17812 */ /* 0x000fc400078efcff */
[C---:B------:R-:W-:Y:S01]  /*0170*/  LOP3.LUT R159, R0.reuse, 0x58, RZ, 0xfc, !PT ;  /* 0x00000058009f7812 */ /* 0x040fe200078efcff */
[----:B------:R-:W-:Y:S01]  /*0180*/  IMAD.SHL.U32 R34, R153, 0x20, RZ ;  /* 0x0000002099227824 */ /* 0x000fe200078e00ff */
[C---:B------:R-:W-:Y:S01]  /*0190*/  LOP3.LUT R157, R0.reuse, 0x60, RZ, 0xfc, !PT ;  /* 0x00000060009d7812 */ /* 0x040fe200078efcff */
[----:B------:R-:W-:Y:S01]  /*01a0*/  IMAD.SHL.U32 R36, R161, 0x20, RZ ;  /* 0x00000020a1247824 */ /* 0x000fe200078e00ff */
[C---:B------:R-:W-:Y:S01]  /*01b0*/  LOP3.LUT R155, R0.reuse, 0x68, RZ, 0xfc, !PT ;  /* 0x00000068009b7812 */ /* 0x040fe200078efcff */
[----:B------:R-:W-:Y:S01]  /*01c0*/  IMAD.SHL.U32 R38, R159, 0x20, RZ ;  /* 0x000000209f267824 */ /* 0x000fe200078e00ff */
[C---:B------:R-:W-:Y:S02]  /*01d0*/  LOP3.LUT R35, R0.reuse, 0x70, RZ, 0xfc, !PT ;  /* 0x0000007000237812 */ /* 0x040fe400078efcff */
[----:B------:R-:W-:Y:S01]  /*01e0*/  LOP3.LUT R37, R0, 0x78, RZ, 0xfc, !PT ;  /* 0x0000007800257812 */ /* 0x000fe200078efcff */
[C---:B------:R-:W-:Y:S01]  /*01f0*/  IMAD.SHL.U32 R0, R179.reuse, 0x20, RZ ;  /* 0x00000020b3007824 */ /* 0x040fe200078e00ff */
[----:B------:R-:W-:Y:S01]  /*0200*/  LEA R4, P3, R179, R48, 0x6 ;  /* 0x00000030b3047211 */ /* 0x000fe200078630ff */
[----:B------:R-:W-:Y:S01]  /*0210*/  IMAD.SHL.U32 R42, R155, 0x20, RZ ;  /* 0x000000209b2a7824 */ /* 0x000fe200078e00ff */
[-C--:B------:R-:W-:Y:S01]  /*0220*/  LEA.HI.X R3, R173, R49.reuse, RZ, 0x1, P0 ;  /* 0x00000031ad037211 */ /* 0x080fe200000f0cff */
[----:B------:R-:W-:Y:S01]  /*0230*/  IMAD.SHL.U32 R44, R35, 0x20, RZ ;  /* 0x00000020232c7824 */ /* 0x000fe200078e00ff */
[----:B------:R-:W-:Y:S01]  /*0240*/  LEA.HI.X R5, R0, R49, RZ, 0x1, P3 ;  /* 0x0000003100057211 */ /* 0x000fe200018f0cff */
[----:B------:R-:W-:Y:S01]  /*0250*/  IMAD.SHL.U32 R46, R37, 0x20, RZ ;  /* 0x00000020252e7824 */ /* 0x000fe200078e00ff */
[----:B------:R-:W-:-:S02]  /*0260*/  SHF.L.U32 R24, R171, 0x5, RZ ;  /* 0x00000005ab187819 */ /* 0x000fc400000006ff */
[----:B------:R-:W-:Y:S02]  /*0270*/  SHF.L.U32 R32, R163, 0x5, RZ ;  /* 0x00000005a3207819 */ /* 0x000fe400000006ff */
[-C--:B------:R-:W-:Y:S02]  /*0280*/  LEA R6, P4, R177, R48.reuse, 0x6 ;  /* 0x00000030b1067211 */ /* 0x080fe400078830ff */
[-C--:B------:R-:W-:Y:S02]  /*0290*/  LEA R8, P5, R175, R48.reuse, 0x6 ;  /* 0x00000030af087211 */ /* 0x080fe400078a30ff */
[-C--:B------:R-:W-:Y:S02]  /*02a0*/  LEA R10, P6, R171, R48.reuse, 0x6 ;  /* 0x00000030ab0a7211 */ /* 0x080fe400078c30ff */
[-C--:B------:R-:W-:Y:S02]  /*02b0*/  LEA R12, P0, R169, R48.reuse, 0x6 ;  /* 0x00000030a90c7211 */ /* 0x080fe400078030ff */
[----:B------:R-:W-:-:S02]  /*02c0*/  LEA R14, P1, R167, R48, 0x6 ;  /* 0x00000030a70e7211 */ /* 0x000fc400078230ff */
[-C--:B------:R-:W-:Y:S02]  /*02d0*/  LEA R16, P2, R165, R48.reuse, 0x6 ;  /* 0x00000030a5107211 */ /* 0x080fe400078430ff */
[----:B------:R-:W-:Y:S02]  /*02e0*/  LEA R18, P3, R163, R48, 0x6 ;  /* 0x00000030a3127211 */ /* 0x000fe400078630ff */
[-C--:B------:R-:W-:Y:S02]  /*02f0*/  LEA.HI.X R7, R20, R49.reuse, RZ, 0x1, P4 ;  /* 0x0000003114077211 */ /* 0x080fe400020f0cff */
[-C--:B------:R-:W-:Y:S02]  /*0300*/  LEA.HI.X R9, R22, R49.reuse, RZ, 0x1, P5 ;  /* 0x0000003116097211 */ /* 0x080fe400028f0cff */
[-C--:B------:R-:W-:Y:S02]  /*0310*/  LEA.HI.X R11, R24, R49.reuse, RZ, 0x1, P6 ;  /* 0x00000031180b7211 */ /* 0x080fe400030f0cff */
[----:B------:R-:W-:-:S02]  /*0320*/  LEA.HI.X R13, R26, R49, RZ, 0x1, P0 ;  /* 0x000000311a0d7211 */ /* 0x000fc400000f0cff */
[-C--:B------:R-:W-:Y:S02]  /*0330*/  LEA.HI.X R15, R28, R49.reuse, RZ, 0x1, P1 ;  /* 0x000000311c0f7211 */ /* 0x080fe400008f0cff */
[-C--:B------:R-:W-:Y:S02]  /*0340*/  LEA.HI.X R17, R30, R49.reuse, RZ, 0x1, P2 ;  /* 0x000000311e117211 */ /* 0x080fe400010f0cff */
[----:B------:R-:W-:Y:S02]  /*0350*/  LEA.HI.X R19, R32, R49, RZ, 0x1, P3 ;  /* 0x0000003120137211 */ /* 0x000fe400018f0cff */
[----:B------:R-:W-:Y:S02]  /*0360*/  SHF.L.U32 R40, R157, 0x5, RZ ;  /* 0x000000059d287819 */ /* 0x000fe400000006ff */
[-C--:B------:R-:W-:Y:S02]  /*0370*/  LEA R20, P4, R153, R48.reuse, 0x6 ;  /* 0x0000003099147211 */ /* 0x080fe400078830ff */
[----:B------:R-:W-:-:S02]  /*0380*/  LEA R22, P5, R161, R48, 0x6 ;  /* 0x00000030a1167211 */ /* 0x000fc400078a30ff */
[-C--:B------:R-:W-:Y:S02]  /*0390*/  LEA R24, P6, R159, R48.reuse, 0x6 ;  /* 0x000000309f187211 */ /* 0x080fe400078c30ff */
[-C--:B------:R-:W-:Y:S02]  /*03a0*/  LEA R26, P0, R157, R48.reuse, 0x6 ;  /* 0x000000309d1a7211 */ /* 0x080fe400078030ff */
[-C--:B------:R-:W-:Y:S02]  /*03b0*/  LEA R28, P1, R155, R48.reuse, 0x6 ;  /* 0x000000309b1c7211 */ /* 0x080fe400078230ff */
[-C--:B------:R-:W-:Y:S02]  /*03c0*/  LEA R30, P2, R35, R48.reuse, 0x6 ;  /* 0x00000030231e7211 */ /* 0x080fe400078430ff */
[----:B------:R-:W-:Y:S02]  /*03d0*/  LEA R32, P3, R37, R48, 0x6 ;  /* 0x0000003025207211 */ /* 0x000fe400078630ff */
[----:B------:R-:W-:-:S02]  /*03e0*/  LEA.HI.X R21, R34, R49, RZ, 0x1, P4 ;  /* 0x0000003122157211 */ /* 0x000fc400020f0cff */
[-C--:B------:R-:W-:Y:S02]  /*03f0*/  LEA.HI.X R23, R36, R49.reuse, RZ, 0x1, P5 ;  /* 0x0000003124177211 */ /* 0x080fe400028f0cff */
[-C--:B------:R-:W-:Y:S02]  /*0400*/  LEA.HI.X R25, R38, R49.reuse, RZ, 0x1, P6 ;  /* 0x0000003126197211 */ /* 0x080fe400030f0cff */
[-C--:B------:R-:W-:Y:S02]  /*0410*/  LEA.HI.X R27, R40, R49.reuse, RZ, 0x1, P0 ;  /* 0x00000031281b7211 */ /* 0x080fe400000f0cff */
[-C--:B------:R-:W-:Y:S02]  /*0420*/  LEA.HI.X R29, R42, R49.reuse, RZ, 0x1, P1 ;  /* 0x000000312a1d7211 */ /* 0x080fe400008f0cff */
[-C--:B------:R-:W-:Y:S02]  /*0430*/  LEA.HI.X R31, R44, R49.reuse, RZ, 0x1, P2 ;  /* 0x000000312c1f7211 */ /* 0x080fe400010f0cff */
[----:B------:R-:W-:-:S02]  /*0440*/  LEA.HI.X R33, R46, R49, RZ, 0x1, P3 ;  /* 0x000000312e217211 */ /* 0x000fc400018f0cff */
[----:B------:R-:W0:Y:S01]  /*0450*/  LDC.64 R48, c[0x0][0x218] ;  /* 0x00008600ff307b82 */ /* 0x000e220000000a00 */
[----:B------:R-:W-:-:S05]  /*0460*/  LOP3.LUT R180, R64, 0x1f, RZ, 0xc0, !PT ;  /* 0x0000001f40b47812 */ /* 0x000fca00078ec0ff */
[----:B------:R-:W-:-:S04]  /*0470*/  IMAD.WIDE.U32 R2, R180, 0x2, R2 ;  /* 0x00000002b4027825 */ /* 0x000fc800078e0002 */
[C---:B------:R-:W-:Y:S01]  /*0480*/  IMAD.WIDE.U32 R4, R180.reuse, 0x2, R4 ;  /* 0x00000002b4047825 */ /* 0x040fe200078e0004 */
[----:B------:R1:W2:Y:S03]  /*0490*/  LDG.E.U16 R34, desc[UR14][R2.64] ;  /* 0x0000000e02227981 */ /* 0x0002a6000c1e1500 */
[C---:B------:R-:W-:Y:S01]  /*04a0*/  IMAD.WIDE.U32 R6, R180.reuse, 0x2, R6 ;  /* 0x00000002b4067825 */ /* 0x040fe200078e0006 */
[----:B------:R3:W4:Y:S03]  /*04b0*/  LDG.E.U16 R36, desc[UR14][R4.64] ;  /* 0x0000000e04247981 */ /* 0x000726000c1e1500 */
[C---:B------:R-:W-:Y:S01]  /*04c0*/  IMAD.WIDE.U32 R10, R180.reuse, 0x2, R10 ;  /* 0x00000002b40a7825 */ /* 0x040fe200078e000a */
[----:B------:R-:W5:Y:S03]  /*04d0*/  LDG.E.U16 R38, desc[UR14][R6.64] ;  /* 0x0000000e06267981 */ /* 0x000f66000c1e1500 */
[C---:B------:R-:W-:Y:S01]  /*04e0*/  IMAD.WIDE.U32 R14, R180.reuse, 0x2, R14 ;  /* 0x00000002b40e7825 */ /* 0x040fe200078e000e */
[----:B------:R-:W2:Y:S03]  /*04f0*/  LDG.E.U16 R40, desc[UR14][R10.64] ;  /* 0x0000000e0a287981 */ /* 0x000ea6000c1e1500 */
[C---:B------:R-:W-:Y:S01]  /*0500*/  IMAD.WIDE.U32 R12, R180.reuse, 0x2, R12 ;  /* 0x00000002b40c7825 */ /* 0x040fe200078e000c */
[----:B------:R0:W2:Y:S03]  /*0510*/  LDG.E.U16 R42, desc[UR14][R14.64] ;  /* 0x0000000e0e2a7981 */ /* 0x0000a6000c1e1500 */
[C---:B-1----:R-:W-:Y:S01]  /*0520*/  IMAD.WIDE.U32 R2, R180.reuse, 0x2, R16 ;  /* 0x00000002b4027825 */ /* 0x042fe200078e0010 */
[----:B------:R1:W2:Y:S03]  /*0530*/  LDG.E.U16 R41, desc[UR14][R12.64] ;  /* 0x0000000e0c297981 */ /* 0x0002a6000c1e1500 */
[----:B---3--:R-:W-:Y:S01]  /*0540*/  IMAD.WIDE.U32 R4, R180, 0x2, R18 ;  /* 0x00000002b4047825 */ /* 0x008fe200078e0012 */
[----:B0-----:R-:W-:-:S03]  /*0550*/  LEA R14, P0, R173, R48, 0x4 ;  /* 0x00000030ad0e7211 */ /* 0x001fc600078020ff */
[C---:B------:R-:W-:Y:S02]  /*0560*/  IMAD.WIDE.U32 R6, R180.reuse, 0x2, R20 ;  /* 0x00000002b4067825 */ /* 0x040fe400078e0014 */
[----:B------:R-:W3:Y:S02]  /*0570*/  LDG.E.U16 R20, desc[UR14][R2.64] ;  /* 0x0000000e02147981 */ /* 0x000ee4000c1e1500 */
[C---:B------:R-:W-:Y:S02]  /*0580*/  IMAD.WIDE.U32 R16, R180.reuse, 0x2, R22 ;  /* 0x00000002b4107825 */ /* 0x040fe400078e0016 */
[----:B------:R0:W3:Y:S02]  /*0590*/  LDG.E.U16 R22, desc[UR14][R6.64] ;  /* 0x0000000e06167981 */ /* 0x0000e4000c1e1500 */
[C---:B------:R-:W-:Y:S02]  /*05a0*/  IMAD.WIDE.U32 R18, R180.reuse, 0x2, R24 ;  /* 0x00000002b4127825 */ /* 0x040fe400078e0018 */
[----:B------:R0:W3:Y:S02]  /*05b0*/  LDG.E.U16 R23, desc[UR14][R16.64] ;  /* 0x0000000e10177981 */ /* 0x0000e4000c1e1500 */
[C---:B------:R-:W-:Y:S01]  /*05c0*/  IMAD.WIDE.U32 R10, R180.reuse, 0x2, R28 ;  /* 0x00000002b40a7825 */ /* 0x040fe200078e001c */
[----:B------:R-:W-:Y:S01]  /*05d0*/  SHF.L.U32 R28, R173, 0x3, RZ ;  /* 0x00000003ad1c7819 */ /* 0x000fe200000006ff */
[----:B------:R0:W3:Y:S02]  /*05e0*/  LDG.E.U16 R24, desc[UR14][R18.64] ;  /* 0x0000000e12187981 */ /* 0x0000e4000c1e1500 */
[----:B------:R-:W-:Y:S01]  /*05f0*/  IMAD.WIDE.U32 R8, R180, 0x2, R8 ;  /* 0x00000002b4087825 */ /* 0x000fe200078e0008 */
[-C--:B------:R-:W-:Y:S01]  /*0600*/  LEA.HI.X R15, R28, R49.reuse, RZ, 0x1, P0 ;  /* 0x000000311c0f7211 */ /* 0x080fe200000f0cff */
[----:B------:R-:W3:Y:S02]  /*0610*/  LDG.E.U16 R21, desc[UR14][R4.64] ;  /* 0x0000000e04157981 */ /* 0x000ee4000c1e1500 */
[----:B-1----:R-:W-:Y:S01]  /*0620*/  IMAD.WIDE.U32 R12, R180, 0x2, R30 ;  /* 0x00000002b40c7825 */ /* 0x002fe200078e001e */
[-C--:B0-----:R-:W-:Y:S01]  /*0630*/  LEA R6, P0, R179, R48.reuse, 0x9 ;  /* 0x00000030b3067211 */ /* 0x081fe200078048ff */
[----:B------:R0:W3:Y:S01]  /*0640*/  LDG.E.U16 R39, desc[UR14][R8.64] ;  /* 0x0000000e08277981 */ /* 0x0000e2000c1e1500 */
[-C--:B------:R-:W-:Y:S01]  /*0650*/  LEA R16, P1, R177, R48.reuse, 0x9 ;  /* 0x00000030b1107211 */ /* 0x080fe200078248ff */
[----:B------:R-:W-:Y:S01]  /*0660*/  IMAD.SHL.U32 R30, R179, 0x100, RZ ;  /* 0x00000100b31e7824 */ /* 0x000fe200078e00ff */
[----:B------:R-:W-:Y:S01]  /*0670*/  LEA R18, P2, R175, R48, 0x9 ;  /* 0x00000030af127211 */ /* 0x000fe200078448ff */
[----:B------:R-:W-:Y:S01]  /*0680*/  IMAD.SHL.U32 R44, R177, 0x100, RZ ;  /* 0x00000100b12c7824 */ /* 0x000fe200078e00ff */
[----:B------:R-:W3:Y:S01]  /*0690*/  LDG.E.U16 R12, desc[UR14][R12.64] ;  /* 0x0000000e0c0c7981 */ /* 0x000ee2000c1e1500 */
[----:B------:R-:W-:Y:S01]  /*06a0*/  IMAD.SHL.U32 R46, R175, 0x100, RZ ;  /* 0x00000100af2e7824 */ /* 0x000fe200078e00ff */
[-C--:B------:R-:W-:Y:S01]  /*06b0*/  LEA.HI.X R7, R30, R49.reuse, RZ, 0x1, P0 ;  /* 0x000000311e077211 */ /* 0x080fe200000f0cff */
[----:B------:R-:W-:Y:S01]  /*06c0*/  IMAD.WIDE.U32 R2, R180, 0x2, R32 ;  /* 0x00000002b4027825 */ /* 0x000fe200078e0020 */
[----:B------:R-:W-:-:S02]  /*06d0*/  LEA.HI.X R17, R44, R49, RZ, 0x1, P1 ;  /* 0x000000312c117211 */ /* 0x000fc400008f0cff */
[----:B------:R-:W-:Y:S01]  /*06e0*/  LEA.HI.X R19, R46, R49, RZ, 0x1, P2 ;  /* 0x000000312e137211 */ /* 0x000fe200010f0cff */
[C---:B0-----:R-:W-:Y:S02]  /*06f0*/  IMAD.WIDE.U32 R8, R180.reuse, 0x2, R26 ;  /* 0x00000002b4087825 */ /* 0x041fe400078e001a */
[----:B------:R0:W3:Y:S02]  /*0700*/  LDG.E.U16 R26, desc[UR14][R10.64] ;  /* 0x0000000e0a1a7981 */ /* 0x0000e4000c1e1500 */
[C---:B------:R-:W-:Y:S02]  /*0710*/  IMAD.WIDE.U32 R4, R180.reuse, 0x2, R14 ;  /* 0x00000002b4047825 */ /* 0x040fe400078e000e */
[----:B------:R1:W3:Y:S02]  /*0720*/  LDG.E.U16 R25, desc[UR14][R8.64] ;  /* 0x0000000e08197981 */ /* 0x0002e4000c1e1500 */
[C---:B------:R-:W-:Y:S02]  /*0730*/  IMAD.WIDE.U32 R6, R180.reuse, 0x2, R6 ;  /* 0x00000002b4067825 */ /* 0x040fe400078e0006 */
[----:B------:R-:W3:Y:S02]  /*0740*/  LDG.E.U16 R2, desc[UR14][R2.64] ;  /* 0x0000000e02027981 */ /* 0x000ee4000c1e1500 */
[----:B0-----:R-:W-:-:S02]  /*0750*/  IMAD.WIDE.U32 R10, R180, 0x2, R18 ;  /* 0x00000002b40a7825 */ /* 0x001fc400078e0012 */
[----:B------:R-:W3:Y:S02]  /*0760*/  LDG.E.U16 R13, desc[UR14][R4.64] ;  /* 0x0000000e040d7981 */ /* 0x000ee4000c1e1500 */
[----:B-1----:R-:W-:Y:S02]  /*0770*/  IMAD.WIDE.U32 R8, R180, 0x2, R16 ;  /* 0x00000002b4087825 */ /* 0x002fe400078e0010 */
[----:B------:R-:W3:Y:S04]  /*0780*/  LDG.E.U16 R14, desc[UR14][R4.64+0x80] ;  /* 0x0000800e040e7981 */ /* 0x000ee8000c1e1500 */
        /* <DEDUP_REMOVED lines=21> */
[----:B------:R0:W3:Y:S04]  /*08e0*/  LDG.E.U16 R47, desc[UR14][R6.64+0x1c0] ;  /* 0x0001c00e062f7981 */ /* 0x0000e8000c1e1500 */
[----:B------:R-:W3:Y:S04]  /*08f0*/  LDG.E.U16 R49, desc[UR14][R8.64+0x40] ;  /* 0x0000400e08317981 */ /* 0x000ee8000c1e1500 */
[----:B------:R-:W3:Y:S04]  /*0900*/  LDG.E.U16 R51, desc[UR14][R8.64+0xc0] ;  /* 0x0000c00e08337981 */ /* 0x000ee8000c1e1500 */
[----:B------:R-:W3:Y:S04]  /*0910*/  LDG.E.U16 R53, desc[UR14][R8.64+0x140] ;  /* 0x0001400e08357981 */ /* 0x000ee8000c1e1500 */
[----:B------:R1:W3:Y:S04]  /*0920*/  LDG.E.U16 R55, desc[UR14][R8.64+0x1c0] ;  /* 0x0001c00e08377981 */ /* 0x0002e8000c1e1500 */
[----:B------:R-:W3:Y:S04]  /*0930*/  LDG.E.U16 R57, desc[UR14][R10.64+0x40] ;  /* 0x0000400e0a397981 */ /* 0x000ee8000c1e1500 */
[----:B------:R-:W3:Y:S04]  /*0940*/  LDG.E.U16 R59, desc[UR14][R10.64+0xc0] ;  /* 0x0000c00e0a3b7981 */ /* 0x000ee8000c1e1500 */
[----:B------:R-:W3:Y:S04]  /*0950*/  LDG.E.U16 R4, desc[UR14][R10.64+0x140] ;  /* 0x0001400e0a047981 */ /* 0x000ee8000c1e1500 */
[----:B------:R1:W3:Y:S01]  /*0960*/  LDG.E.U16 R5, desc[UR14][R10.64+0x1c0] ;  /* 0x0001c00e0a057981 */ /* 0x0002e2000c1e1500 */
[----:B------:R-:W1:Y:S01]  /*0970*/  S2UR UR12, SR_CgaCtaId ;  /* 0x00000000000c79c3 */ /* 0x000e620000008800 */
[C---:B------:R-:W-:Y:S01]  /*0980*/  SHF.L.U32 R0, R64.reuse, 0x5, RZ ;  /* 0x0000000540007819 */ /* 0x040fe200000006ff */
[C---:B0-----:R-:W-:Y:S01]  /*0990*/  IMAD.SHL.U32 R7, R64.reuse, 0x200, RZ ;  /* 0x0000020040077824 */ /* 0x041fe200078e00ff */
[----:B------:R-:W-:Y:S01]  /*09a0*/  LOP3.LUT R6, R64, 0xc0, RZ, 0xc0, !PT ;  /* 0x000000c040067812 */ /* 0x000fe200078ec0ff */
[----:B------:R-:W-:Y:S01]  /*09b0*/  UMOV UR4, 0x400 ;  /* 0x0000040000047882 */ /* 0x000fe20000000000 */
[----:B------:R-:W-:Y:S01]  /*09c0*/  LOP3.LUT R62, R0, 0x60, RZ, 0xc0, !PT ;  /* 0x00000060003e7812 */ /* 0x000fe200078ec0ff */
[----:B------:R-:W-:Y:S01]  /*09d0*/  IMAD.SHL.U32 R0, R64, 0x2, RZ ;  /* 0x0000000240007824 */ /* 0x000fe200078e00ff */
[----:B-1----:R-:W-:-:S02]  /*09e0*/  LOP3.LUT R8, R7, 0x3000, RZ, 0xc0, !PT ;  /* 0x0000300007087812 */ /* 0x002fc400078ec0ff */
[----:B------:R-:W-:Y:S02]  /*09f0*/  SHF.R.U32.HI R7, RZ, 0x2, R6 ;  /* 0x00000002ff077819 */ /* 0x000fe40000011606 */
[----:B------:R-:W-:Y:S02]  /*0a00*/  SHF.R.S32.HI R9, RZ, 0x5, R64 ;  /* 0x00000005ff097819 */ /* 0x000fe40000011440 */
[----:B------:R-:W-:Y:S02]  /*0a10*/  LOP3.LUT R7, R7, 0x1fe, R0, 0x78, !PT ;  /* 0x000001fe07077812 */ /* 0x000fe400078e7800 */
[----:B------:R-:W-:Y:S02]  /*0a20*/  SGXT R0, R9, 0x1 ;  /* 0x000000010900781a */ /* 0x000fe40000000200 */
[----:B------:R-:W-:Y:S01]  /*0a30*/  LEA R9, R173, R180, 0x1 ;  /* 0x000000b4ad097211 */ /* 0x000fe200078e08ff */
[----:B------:R-:W-:Y:S01]  /*0a40*/  ULEA UR12, UR12, UR4, 0x18 ;  /* 0x000000040c0c7291 */ /* 0x000fe2000f8ec03f */
[----:B------:R-:W-:-:S03]  /*0a50*/  LOP3.LUT R11, R0, 0x4010, RZ, 0xc0, !PT ;  /* 0x00004010000b7812 */ /* 0x000fc600078ec0ff */
[----:B------:R-:W-:Y:S01]  /*0a60*/  IMAD.SHL.U32 R9, R9, 0x2, RZ ;  /* 0x0000000209097824 */ /* 0x000fe200078e00ff */
[----:B------:R-:W-:Y:S01]  /*0a70*/  SHF.R.U32.HI R0, RZ, 0x1, R173 ;  /* 0x00000001ff007819 */ /* 0x000fe200000116ad */
[----:B------:R-:W-:Y:S01]  /*0a80*/  IMAD.SHL.U32 R63, R64, 0x10, RZ ;  /* 0x00000010403f7824 */ /* 0x000fe200078e00ff */
[--C-:B------:R-:W-:Y:S02]  /*0a90*/  SHF.R.S32.HI R182, RZ, 0x2, R64.reuse ;  /* 0x00000002ffb67819 */ /* 0x100fe40000011440 */
[----:B------:R-:W-:Y:S02]  /*0aa0*/  LOP3.LUT R9, R9, R0, RZ, 0x3c, !PT ;  /* 0x0000000009097212 */ /* 0x000fe400078e3cff */
[----:B------:R-:W-:-:S04]  /*0ab0*/  SHF.R.U32.HI R64, RZ, 0x5, R64 ;  /* 0x00000005ff407819 */ /* 0x000fc80000011640 */
[----:B------:R-:W-:Y:S01]  /*0ac0*/  R2UR UR5, R64 ;  /* 0x00000000400572ca */ /* 0x000fe200000e0000 */
[----:B------:R-:W-:Y:S01]  /*0ad0*/  IMAD R11, R6, 0x2, R11 ;  /* 0x00000002060b7824 */ /* 0x000fe200078e020b */
[----:B------:R-:W-:Y:S01]  /*0ae0*/  LOP3.LUT R8, R8, 0x70, R63, 0xf8, !PT ;  /* 0x0000007008087812 */ /* 0x000fe200078ef83f */
[----:B------:R-:W-:Y:S01]  /*0af0*/  USHF.R.U32.HI UR6, URZ, 0x4, UR12 ;  /* 0x000000043f067899 */ /* 0x000fe2000801160c */
[----:B------:R-:W-:Y:S01]  /*0b00*/  IMAD.SHL.U32 R6, R171, 0x100, RZ ;  /* 0x00000100ab067824 */ /* 0x000fe200078e00ff */
[----:B------:R-:W-:Y:S01]  /*0b10*/  UIADD3 UR4, UR12, 0x4000, URZ ;  /* 0x000040000c047890 */ /* 0x000fe2000fffe03f */
[----:B------:R-:W-:Y:S01]  /*0b20*/  LOP3.LUT R0, R11, R8, RZ, 0x3c, !PT ;  /* 0x000000080b007212 */ /* 0x000fe200078e3cff */
[----:B------:R-:W-:Y:S01]  /*0b30*/  IMAD.SHL.U32 R10, R167, 0x100, RZ ;  /* 0x00000100a70a7824 */ /* 0x000fe200078e00ff */
[----:B------:R-:W-:-:S05]  /*0b40*/  SHF.L.U32 R8, R169, 0x8, RZ ;  /* 0x00000008a9087819 */ /* 0x000fca00000006ff */
[----:B------:R-:W-:-:S04]  /*0b50*/  USHF.L.U32 UR5, UR5, 0x6, URZ ;  /* 0x0000000605057899 */ /* 0x000fc8000800063f */
[----:B------:R-:W-:Y:S02]  /*0b60*/  ULOP3.LUT UR5, UR5, 0x100, URZ, 0xc0, !UPT ;  /* 0x0000010005057892 */ /* 0x000fe4000f8ec03f */
[----:B------:R-:W-:Y:S01]  /*0b70*/  USGXT.U32 UR6, UR6, 0xe ;  /* 0x0000000e0606789a */ /* 0x000fe20008000000 */
[----:B------:R-:W-:Y:S01]  /*0b80*/  LOP3.LUT R65, R62, 0xf80, R63, 0xf8, !PT ;  /* 0x00000f803e417812 */ /* 0x000fe200078ef83f */
[----:B------:R-:W-:Y:S01]  /*0b90*/  ULEA.HI UR4, UR4, UR5, URZ, 0x1c ;  /* 0x0000000504047291 */ /* 0x000fe2000f8fe03f */
[----:B------:R-:W-:Y:S01]  /*0ba0*/  SGXT R182, R182, 0x1 ;  /* 0x00000001b6b6781a */ /* 0x000fe20000000200 */
[----:B------:R-:W-:Y:S02]  /*0bb0*/  ULOP3.LUT UR8, UR6, 0x1000000, URZ, 0xfc, !UPT ;  /* 0x0100000006087892 */ /* 0x000fe4000f8efc3f */
[----:B------:R-:W-:Y:S01]  /*0bc0*/  ULOP3.LUT UR4, UR4, 0x3fff, URZ, 0xc0, !UPT ;  /* 0x00003fff04047892 */ /* 0x000fe2000f8ec03f */
[----:B------:R-:W-:Y:S01]  /*0bd0*/  LOP3.LUT R182, R65, 0x4010, R182, 0xf8, !PT ;  /* 0x0000401041b67812 */ /* 0x000fe200078ef8b6 */
[----:B------:R-:W-:Y:S01]  /*0be0*/  UMOV UR11, 0x40000040 ;  /* 0x40000040000b7882 */ /* 0x000fe20000000000 */
[----:B-----5:R-:W-:Y:S04]  /*0bf0*/  STS.U16 [R7+UR12+0x4400], R38 ;  /* 0x0044002607007988 */ /* 0x020fe8000800040c */
[----:B----4-:R-:W-:Y:S04]  /*0c00*/  STS.U16 [R7+UR12+0x4200], R36 ;  /* 0x0042002407007988 */ /* 0x010fe8000800040c */
[----:B--2---:R-:W-:Y:S04]  /*0c10*/  STS.U16 [R7+UR12+0x4800], R40 ;  /* 0x0048002807007988 */ /* 0x004fe8000800040c */
[----:B------:R-:W-:Y:S04]  /*0c20*/  STS.U16 [R7+UR12+0x4a00], R41 ;  /* 0x004a002907007988 */ /* 0x000fe8000800040c */
[----:B------:R-:W-:Y:S04]  /*0c30*/  STS.U16 [R7+UR12+0x4c00], R42 ;  /* 0x004c002a07007988 */ /* 0x000fe8000800040c */
[----:B------:R-:W-:Y:S04]  /*0c40*/  STS.U16 [R7+UR12+0x4000], R34 ;  /* 0x0040002207007988 */ /* 0x000fe8000800040c */
[----:B---3--:R-:W-:Y:S04]  /*0c50*/  STS.U16 [R7+UR12+0x4e00], R20 ;  /* 0x004e001407007988 */ /* 0x008fe8000800040c */
[----:B------:R-:W-:Y:S04]  /*0c60*/  STS.U16 [R7+UR12+0x5200], R22 ;  /* 0x0052001607007988 */ /* 0x000fe8000800040c */
[----:B------:R0:W-:Y:S02]  /*0c70*/  STS.U16 [R7+UR12+0x4600], R39 ;  /* 0x0046002707007988 */ /* 0x0001e4000800040c */
[----:B0-----:R-:W0:Y:S02]  /*0c80*/  LDC.64 R38, c[0x0][0x220] ;  /* 0x00008800ff267b82 */ /* 0x001e240000000a00 */
[----:B------:R-:W-:Y:S04]  /*0c90*/  STS.U16 [R7+UR12+0x5000], R21 ;  /* 0x0050001507007988 */ /* 0x000fe8000800040c */
[----:B------:R-:W-:Y:S04]  /*0ca0*/  STS.U16 [R7+UR12+0x5400], R23 ;  /* 0x0054001707007988 */ /* 0x000fe8000800040c */
[----:B------:R1:W-:Y:S04]  /*0cb0*/  STS.U16 [R7+UR12+0x5e00], R2 ;  /* 0x005e000207007988 */ /* 0x0003e8000800040c */
[----:B------:R-:W-:Y:S01]  /*0cc0*/  STS.U16 [R7+UR12+0x5600], R24 ;  /* 0x0056001807007988 */ /* 0x000fe2000800040c */
[----:B-1----:R-:W-:-:S03]  /*0cd0*/  LOP3.LUT R2, R9, 0x40, RZ, 0x3c, !PT ;  /* 0x0000004009027812 */ /* 0x002fc600078e3cff */
[----:B------:R-:W-:Y:S04]  /*0ce0*/  STS.U16 [R7+UR12+0x5800], R25 ;  /* 0x0058001907007988 */ /* 0x000fe8000800040c */
[----:B------:R-:W-:Y:S04]  /*0cf0*/  STS.U16 [R7+UR12+0x5a00], R26 ;  /* 0x005a001a07007988 */ /* 0x000fe8000800040c */
[----:B------:R1:W-:Y:S04]  /*0d00*/  STS.U16 [R7+UR12+0x5c00], R12 ;  /* 0x005c000c07007988 */ /* 0x0003e8000800040c */
[----:B------:R-:W-:Y:S04]  /*0d10*/  STS.U16 [R9+UR12], R13 ;  /* 0x0000000d09007988 */ /* 0x000fe8000800040c */
[----:B------:R-:W-:Y:S04]  /*0d20*/  STS.U16 [R9+UR12+0x1000], R14 ;  /* 0x0010000e09007988 */ /* 0x000fe8000800040c */
        /* <DEDUP_REMOVED lines=28> */
[----:B------:R2:W-:Y:S04]  /*0ef0*/  STS.U16 [R2+UR12+0x2c00], R4 ;  /* 0x002c000402007988 */ /* 0x0005e8000800040c */
[----:B------:R3:W-:Y:S01]  /*0f00*/  STS.U16 [R2+UR12+0x3c00], R5 ;  /* 0x003c000502007988 */ /* 0x0007e2000800040c */
[----:B0-----:R-:W-:-:S02]  /*0f10*/  LEA R172, P0, R173, R38, 0x5 ;  /* 0x00000026adac7211 */ /* 0x001fc400078028ff */
[-C--:B------:R-:W-:Y:S01]  /*0f20*/  LEA R178, P3, R179, R38.reuse, 0xa ;  /* 0x00000026b3b27211 */ /* 0x080fe200078650ff */
[----:B-1----:R-:W-:Y:S01]  /*0f30*/  IMAD.SHL.U32 R12, R163, 0x100, RZ ;  /* 0x00000100a30c7824 */ /* 0x002fe200078e00ff */
[-C--:B------:R-:W-:Y:S01]  /*0f40*/  LEA.HI.X R173, R28, R39.reuse, RZ, 0x2, P0 ;  /* 0x000000271cad7211 */ /* 0x080fe200000f14ff */
[----:B--2---:R-:W-:Y:S01]  /*0f50*/  IMAD.SHL.U32 R4, R165, 0x100, RZ ;  /* 0x00000100a5047824 */ /* 0x004fe200078e00ff */
[-C--:B------:R-:W-:Y:S02]  /*0f60*/  LEA R170, P6, R171, R38.reuse, 0xa ;  /* 0x00000026abaa7211 */ /* 0x080fe400078c50ff */
[----:B------:R-:W-:Y:S02]  /*0f70*/  LEA.HI.X R179, R30, R39, RZ, 0x2, P3 ;  /* 0x000000271eb37211 */ /* 0x000fe400018f14ff */
[-C--:B------:R-:W-:Y:S02]  /*0f80*/  LEA R176, P4, R177, R38.reuse, 0xa ;  /* 0x00000026b1b07211 */ /* 0x080fe400078850ff */
[----:B------:R-:W-:-:S02]  /*0f90*/  LEA R174, P5, R175, R38, 0xa ;  /* 0x00000026afae7211 */ /* 0x000fc400078a50ff */
[-C--:B------:R-:W-:Y:S02]  /*0fa0*/  LEA R168, P0, R169, R38.reuse, 0xa ;  /* 0x00000026a9a87211 */ /* 0x080fe400078050ff */
[-C--:B------:R-:W-:Y:S02]  /*0fb0*/  LEA R166, P1, R167, R38.reuse, 0xa ;  /* 0x00000026a7a67211 */ /* 0x080fe400078250ff */
[-C--:B------:R-:W-:Y:S02]  /*0fc0*/  LEA R164, P2, R165, R38.reuse, 0xa ;  /* 0x00000026a5a47211 */ /* 0x080fe400078450ff */
[----:B------:R-:W-:Y:S01]  /*0fd0*/  LEA R162, P3, R163, R38, 0xa ;  /* 0x00000026a3a27211 */ /* 0x000fe200078650ff */
[----:B------:R-:W-:Y:S01]  /*0fe0*/  IMAD.SHL.U32 R16, R161, 0x100, RZ ;  /* 0x00000100a1107824 */ /* 0x000fe200078e00ff */
[-C--:B------:R-:W-:Y:S01]  /*0ff0*/  LEA.HI.X R171, R6, R39.reuse, RZ, 0x2, P6 ;  /* 0x0000002706ab7211 */ /* 0x080fe200030f14ff */
[----:B------:R-:W-:Y:S01]  /*1000*/  IMAD.SHL.U32 R18, R159, 0x100, RZ ;  /* 0x000001009f127824 */ /* 0x000fe200078e00ff */
[-C--:B------:R-:W-:Y:S01]  /*1010*/  LEA.HI.X R177, R44, R39.reuse, RZ, 0x2, P4 ;  /* 0x000000272cb17211 */ /* 0x080fe200020f14ff */
[----:B------:R-:W-:Y:S01]  /*1020*/  IMAD.SHL.U32 R20, R157, 0x100, RZ ;  /* 0x000001009d147824 */ /* 0x000fe200078e00ff */
[-C--:B------:R-:W-:Y:S01]  /*1030*/  LEA.HI.X R175, R46, R39.reuse, RZ, 0x2, P5 ;  /* 0x000000272eaf7211 */ /* 0x080fe200028f14ff */
[----:B------:R-:W-:Y:S01]  /*1040*/  IMAD.SHL.U32 R24, R35, 0x100, RZ ;  /* 0x0000010023187824 */ /* 0x000fe200078e00ff */
[-C--:B------:R-:W-:Y:S01]  /*1050*/  LEA.HI.X R169, R8, R39.reuse, RZ, 0x2, P0 ;  /* 0x0000002708a97211 */ /* 0x080fe200000f14ff */
[----:B------:R-:W-:Y:S01]  /*1060*/  IMAD.SHL.U32 R6, R37, 0x100, RZ ;  /* 0x0000010025067824 */ /* 0x000fe200078e00ff */
[----:B------:R-:W-:-:S02]  /*1070*/  LEA.HI.X R167, R10, R39, RZ, 0x2, P1 ;  /* 0x000000270aa77211 */ /* 0x000fc400008f14ff */
[-C--:B------:R-:W-:Y:S02]  /*1080*/  LEA.HI.X R165, R4, R39.reuse, RZ, 0x2, P2 ;  /* 0x0000002704a57211 */ /* 0x080fe400010f14ff */
[----:B------:R-:W-:Y:S02]  /*1090*/  LEA.HI.X R163, R12, R39, RZ, 0x2, P3 ;  /* 0x000000270ca37211 */ /* 0x000fe400018f14ff */
[----:B------:R-:W-:Y:S02]  /*10a0*/  SHF.L.U32 R14, R153, 0x8, RZ ;  /* 0x00000008990e7819 */ /* 0x000fe400000006ff */
[----:B------:R-:W-:Y:S02]  /*10b0*/  SHF.L.U32 R22, R155, 0x8, RZ ;  /* 0x000000089b167819 */ /* 0x000fe400000006ff */
[-C--:B------:R-:W-:Y:S02]  /*10c0*/  LEA R152, P4, R153, R38.reuse, 0xa ;  /* 0x0000002699987211 */ /* 0x080fe400078850ff */
[----:B------:R-:W-:-:S02]  /*10d0*/  LEA R160, P5, R161, R38, 0xa ;  /* 0x00000026a1a07211 */ /* 0x000fc400078a50ff */
[-C--:B------:R-:W-:Y:S02]  /*10e0*/  LEA R158, P6, R159, R38.reuse, 0xa ;  /* 0x000000269f9e7211 */ /* 0x080fe400078c50ff */
[-C--:B------:R-:W-:Y:S02]  /*10f0*/  LEA R156, P0, R157, R38.reuse, 0xa ;  /* 0x000000269d9c7211 */ /* 0x080fe400078050ff */
[-C--:B------:R-:W-:Y:S02]  /*1100*/  LEA R154, P1, R155, R38.reuse, 0xa ;  /* 0x000000269b9a7211 */ /* 0x080fe400078250ff */
[-C--:B---3--:R-:W-:Y:S02]  /*1110*/  LEA R2, P2, R35, R38.reuse, 0xa ;  /* 0x0000002623027211 */ /* 0x088fe400078450ff */
[----:B------:R-:W-:Y:S02]  /*1120*/  LEA R4, P3, R37, R38, 0xa ;  /* 0x0000002625047211 */ /* 0x000fe400078650ff */
[----:B------:R-:W-:-:S02]  /*1130*/  LEA.HI.X R153, R14, R39, RZ, 0x2, P4 ;  /* 0x000000270e997211 */ /* 0x000fc400020f14ff */
[-C--:B------:R-:W-:Y:S02]  /*1140*/  LEA.HI.X R161, R16, R39.reuse, RZ, 0x2, P5 ;  /* 0x0000002710a17211 */ /* 0x080fe400028f14ff */
[-C--:B------:R-:W-:Y:S02]  /*1150*/  LEA.HI.X R159, R18, R39.reuse, RZ, 0x2, P6 ;  /* 0x00000027129f7211 */ /* 0x080fe400030f14ff */
[-C--:B------:R-:W-:Y:S02]  /*1160*/  LEA.HI.X R157, R20, R39.reuse, RZ, 0x2, P0 ;  /* 0x00000027149d7211 */ /* 0x080fe400000f14ff */
[-C--:B------:R-:W-:Y:S01]  /*1170*/  LEA.HI.X R155, R22, R39.reuse, RZ, 0x2, P1 ;  /* 0x00000027169b7211 */ /* 0x080fe200008f14ff */
[----:B------:R-:W-:Y:S01]  /*1180*/  BAR.SYNC.DEFER_BLOCKING 0x0 ;  /* 0x0000000000007b1d */ /* 0x000fe20000010000 */
[-C--:B------:R-:W-:Y:S02]  /*1190*/  LEA.HI.X R3, R24, R39.reuse, RZ, 0x2, P2 ;  /* 0x0000002718037211 */ /* 0x080fe400010f14ff */
[----:B------:R-:W-:-:S03]  /*11a0*/  LEA.HI.X R5, R6, R39, RZ, 0x2, P3 ;  /* 0x0000002706057211 */ /* 0x000fc600018f14ff */
[----:B------:R-:W-:Y:S01]  /*11b0*/  UMOV UR10, UR8 ;  /* 0x00000008000a7c82 */ /* 0x000fe20008000000 */
[----:B------:R-:W-:Y:S01]  /*11c0*/  UMOV UR8, UR4 ;  /* 0x0000000400087c82 */ /* 0x000fe20008000000 */
[----:B------:R-:W-:Y:S01]  /*11d0*/  UMOV UR9, 0x80000020 ;  /* 0x8000002000097882 */ /* 0x000fe20000000000 */
[----:B------:R-:W-:-:S06]  /*11e0*/  WARPGROUP.ARRIVE ;  /* 0x00000000000079c5 */ /* 0x000fcc0000000000 */
[----:B------:R-:W-:Y:S01]  /*11f0*/  HGMMA.64x256x16.F32.BF16 R24, gdesc[UR8].tnspB, RZ, !UPT ;  /* 0x43e00000081879f0 */ /* 0x000fe2000c7018ff */
[----:B------:R-:W-:Y:S01]  /*1200*/  UMOV UR8, 0xfffffffe ;  /* 0xfffffffe00087882 */ /* 0x000fe20000000000 */
[----:B------:R-:W-:Y:S01]  /*1210*/  UMOV UR9, 0x7fffffdf ;  /* 0x7fffffdf00097882 */ /* 0x000fe20000000000 */
[----:B------:R-:W-:Y:S01]  /*1220*/  UMOV UR10, 0x1000080 ;  /* 0x01000080000a7882 */ /* 0x000fe20000000000 */
[----:B------:R-:W-:Y:S01]  /*1230*/  UMOV UR11, 0x40000040 ;  /* 0x40000040000b7882 */ /* 0x000fe20000000000 */
[----:B------:R-:W-:Y:S01]  /*1240*/  UMOV UR7, URZ ;  /* 0x0000003f00077c82 */ /* 0x000fe20008000000 */
[----:B------:R-:W-:Y:S01]  /*1250*/  UMOV UR5, URZ ;  /* 0x0000003f00057c82 */ /* 0x000fe20008000000 */
[----:B------:R-:W-:Y:S02]  /*1260*/  UIADD3.64 UR6, UR6, UR10, URZ ;  /* 0x0000000a06067297 */ /* 0x000fe4000fffe03f */
[----:B------:R-:W-:-:S15]  /*1270*/  UIADD3.64 UR4, UR4, -UR8, URZ ;  /* 0x8000000804047297 */ /* 0x000fde000fffe03f */
[----:B------:R-:W-:-:S04]  /*1280*/  NOP ;  /* 0x0000000000007918 */ /* 0x000fc80000000000 */
[----:B------:R-:W-:Y:S01]  /*1290*/  HGMMA.64x256x16.F32.BF16 R24, gdesc[UR4].tnspB, R24, gsb0 ;  /* 0x43e00000041879f0 */ /* 0x000fe20008001818 */
[----:B------:R-:W-:-:S04]  /*12a0*/  IMAD.WIDE.U32 R172, R180, 0x4, R172 ;  /* 0x00000004b4ac7825 */ /* 0x000fc800078e00ac */
        /* <DEDUP_REMOVED lines=14> */
[----:B------:R-:W-:Y:S01]  /*1390*/  IMAD.WIDE.U32 R180, R180, 0x4, R4 ;  /* 0x00000004b4b47825 */ /* 0x000fe200078e0004 */
[----:B------:R-:W-:Y:S01]  /*13a0*/  LOP3.LUT R183, R182, 0x10, RZ, 0x3c, !PT ;  /* 0x00000010b6b77812 */ /* 0x000fe200078e3cff */
[----:B------:R-:W-:Y:S02]  /*13b0*/  WARPGROUP.DEPBAR.LE gsb0, 0x0 ;  /* 0x00008000000079c5 */ /* 0x000fe40000010000 */
[----:B------:R-:W-:Y:S01]  /*13c0*/  IMAD.MOV.U32 R4, RZ, RZ, R24 ;  /* 0x000000ffff047224 */ /* 0x000fe200078e0018 */
[----:B------:R-:W-:Y:S01]  /*13d0*/  MOV R5, R26 ;  /* 0x0000001a00057202 */ /* 0x000fe20000000f00 */
[----:B------:R-:W-:Y:S02]  /*13e0*/  IMAD.MOV.U32 R6, RZ, RZ, R40 ;  /* 0x000000ffff067224 */ /* 0x000fe400078e0028 */
[----:B------:R-:W-:Y:S01]  /*13f0*/  IMAD.MOV.U32 R7, RZ, RZ, R42 ;  /* 0x000000ffff077224 */ /* 0x000fe200078e002a */
[----:B------:R-:W-:Y:S01]  /*1400*/  BAR.SYNC.DEFER_BLOCKING 0x0 ;  /* 0x0000000000007b1d */ /* 0x000fe20000010000 */
[----:B------:R-:W-:Y:S01]  /*1410*/  IMAD.MOV.U32 R8, RZ, RZ, R28 ;  /* 0x000000ffff087224 */ /* 0x000fe200078e001c */
[----:B------:R-:W-:Y:S01]  /*1420*/  MOV R9, R30 ;  /* 0x0000001e00097202 */ /* 0x000fe20000000f00 */
[----:B------:R-:W-:Y:S01]  /*1430*/  IMAD.MOV.U32 R10, RZ, RZ, R44 ;  /* 0x000000ffff0a7224 */ /* 0x000fe200078e002c */
[----:B------:R-:W-:Y:S01]  /*1440*/  MOV R13, R34 ;  /* 0x00000022000d7202 */ /* 0x000fe20000000f00 */
[----:B------:R-:W-:-:S02]  /*1450*/  IMAD.MOV.U32 R11, RZ, RZ, R46 ;  /* 0x000000ffff0b7224 */ /* 0x000fc400078e002e */
[----:B------:R-:W-:Y:S02]  /*1460*/  IMAD.MOV.U32 R12, RZ, RZ, R32 ;  /* 0x000000ffff0c7224 */ /* 0x000fe400078e0020 */
[----:B------:R-:W-:Y:S02]  /*1470*/  IMAD.MOV.U32 R14, RZ, RZ, R48 ;  /* 0x000000ffff0e7224 */ /* 0x000fe400078e0030 */
[----:B------:R-:W-:Y:S01]  /*1480*/  IMAD.MOV.U32 R15, RZ, RZ, R50 ;  /* 0x000000ffff0f7224 */ /* 0x000fe200078e0032 */
[----:B------:R-:W-:Y:S01]  /*1490*/  MOV R17, R35 ;  /* 0x0000002300117202 */ /* 0x000fe20000000f00 */
[----:B------:R-:W-:Y:S02]  /*14a0*/  IMAD.MOV.U32 R16, RZ, RZ, R33 ;  /* 0x000000ffff107224 */ /* 0x000fe400078e0021 */
[----:B------:R-:W-:Y:S02]  /*14b0*/  IMAD.MOV.U32 R18, RZ, RZ, R49 ;  /* 0x000000ffff127224 */ /* 0x000fe400078e0031 */
[----:B------:R-:W-:Y:S01]  /*14c0*/  IMAD.MOV.U32 R19, RZ, RZ, R51 ;  /* 0x000000ffff137224 */ /* 0x000fe200078e0033 */
[----:B------:R0:W-:Y:S04]  /*14d0*/  STS.128 [R182+UR12], R4 ;  /* 0x00000004b6007988 */ /* 0x0001e80008000c0c */
[----:B------:R1:W-:Y:S04]  /*14e0*/  STS.128 [R182+UR12+0x1000], R8 ;  /* 0x00100008b6007988 */ /* 0x0003e80008000c0c */
[----:B------:R2:W-:Y:S01]  /*14f0*/  STS.128 [R182+UR12+0x2000], R12 ;  /* 0x0020000cb6007988 */ /* 0x0005e20008000c0c */
[----:B0-----:R-:W-:Y:S01]  /*1500*/  IMAD.MOV.U32 R4, RZ, RZ, R36 ;  /* 0x000000ffff047224 */ /* 0x001fe200078e0024 */
[----:B------:R-:W-:Y:S01]  /*1510*/  MOV R5, R38 ;  /* 0x0000002600057202 */ /* 0x000fe20000000f00 */
[----:B------:R-:W-:-:S02]  /*1520*/  IMAD.MOV.U32 R6, RZ, RZ, R52 ;  /* 0x000000ffff067224 */ /* 0x000fc400078e0034 */
[----:B------:R-:W-:Y:S01]  /*1530*/  IMAD.MOV.U32 R7, RZ, RZ, R54 ;  /* 0x000000ffff077224 */ /* 0x000fe200078e0036 */
[----:B-1----:R-:W-:Y:S01]  /*1540*/  MOV R9, R27 ;  /* 0x0000001b00097202 */ /* 0x002fe20000000f00 */
[----:B------:R-:W-:Y:S02]  /*1550*/  IMAD.MOV.U32 R8, RZ, RZ, R25 ;  /* 0x000000ffff087224 */ /* 0x000fe400078e0019 */
[----:B------:R-:W-:Y:S01]  /*1560*/  IMAD.MOV.U32 R10, RZ, RZ, R41 ;  /* 0x000000ffff0a7224 */ /* 0x000fe200078e0029 */
[----:B------:R0:W-:Y:S01]  /*1570*/  STS.128 [R182+UR12+0x3000], R4 ;  /* 0x00300004b6007988 */ /* 0x0001e20008000c0c */
[----:B------:R-:W-:Y:S01]  /*1580*/  IMAD.MOV.U32 R11, RZ, RZ, R43 ;  /* 0x000000ffff0b7224 */ /* 0x000fe200078e002b */
[----:B--2---:R-:W-:Y:S01]  /*1590*/  MOV R13, R31 ;  /* 0x0000001f000d7202 */ /* 0x004fe20000000f00 */
[----:B------:R-:W-:Y:S02]  /*15a0*/  IMAD.MOV.U32 R12, RZ, RZ, R29 ;  /* 0x000000ffff0c7224 */ /* 0x000fe400078e001d */
[----:B------:R-:W-:-:S02]  /*15b0*/  IMAD.MOV.U32 R14, RZ, RZ, R45 ;  /* 0x000000ffff0e7224 */ /* 0x000fc400078e002d */
[----:B------:R-:W-:Y:S01]  /*15c0*/  IMAD.MOV.U32 R15, RZ, RZ, R47 ;  /* 0x000000ffff0f7224 */ /* 0x000fe200078e002f */
[----:B------:R-:W-:Y:S01]  /*15d0*/  STS.128 [R183+UR12], R8 ;  /* 0x00000008b7007988 */ /* 0x000fe20008000c0c */
[----:B0-----:R-:W-:Y:S01]  /*15e0*/  IMAD.MOV.U32 R4, RZ, RZ, R37 ;  /* 0x000000ffff047224 */ /* 0x001fe200078e0025 */
[----:B------:R-:W-:Y:S01]  /*15f0*/  MOV R5, R39 ;  /* 0x0000002700057202 */ /* 0x000fe20000000f00 */
[----:B------:R-:W-:Y:S02]  /*1600*/  IMAD.MOV.U32 R6, RZ, RZ, R53 ;  /* 0x000000ffff067224 */ /* 0x000fe400078e0035 */
[----:B------:R-:W-:Y:S01]  /*1610*/  IMAD.MOV.U32 R7, RZ, RZ, R55 ;  /* 0x000000ffff077224 */ /* 0x000fe200078e0037 */
[----:B------:R-:W-:Y:S04]  /*1620*/  STS.128 [R183+UR12+0x1000], R12 ;  /* 0x0010000cb7007988 */ /* 0x000fe80008000c0c */
[----:B------:R-:W-:Y:S04]  /*1630*/  STS.128 [R183+UR12+0x2000], R16 ;  /* 0x00200010b7007988 */ /* 0x000fe80008000c0c */
[----:B------:R-:W-:Y:S01]  /*1640*/  STS.128 [R183+UR12+0x3000], R4 ;  /* 0x00300004b7007988 */ /* 0x000fe20008000c0c */
[----:B------:R-:W-:Y:S01]  /*1650*/  BAR.SYNC.DEFER_BLOCKING 0x0 ;  /* 0x0000000000007b1d */ /* 0x000fe20000010000 */
[----:B------:R-:W-:Y:S01]  /*1660*/  IMAD.MOV.U32 R36, RZ, RZ, R56 ;  /* 0x000000ffff247224 */ /* 0x000fe200078e0038 */
[----:B------:R-:W-:Y:S01]  /*1670*/  MOV R37, R58 ;  /* 0x0000003a00257202 */ /* 0x000fe20000000f00 */
[----:B------:R-:W-:-:S03]  /*1680*/  IMAD.MOV.U32 R38, RZ, RZ, R72 ;  /* 0x000000ffff267224 */ /* 0x000fc600078e0048 */
[----:B------:R-:W0:Y:S04]  /*1690*/  LDS.128 R28, [R0+UR12] ;  /* 0x0000000c001c7984 */ /* 0x000e280008000c00 */
[----:B------:R-:W-:Y:S04]  /*16a0*/  LDS.128 R32, [R0+UR12+0x200] ;  /* 0x0002000c00207984 */ /* 0x000fe80008000c00 */
[----:B------:R-:W-:Y:S04]  /*16b0*/  LDS.128 R24, [R0+UR12+0x400] ;  /* 0x0004000c00187984 */ /* 0x000fe80008000c00 */
[----:B------:R-:W-:Y:S04]  /*16c0*/  LDS.128 R20, [R0+UR12+0x600] ;  /* 0x0006000c00147984 */ /* 0x000fe80008000c00 */
[----:B------:R-:W-:Y:S04]  /*16d0*/  LDS.128 R12, [R0+UR12+0x800] ;  /* 0x0008000c000c7984 */ /* 0x000fe80008000c00 */
[----:B------:R-:W-:Y:S04]  /*16e0*/  LDS.128 R4, [R0+UR12+0xa00] ;  /* 0x000a000c00047984 */ /* 0x000fe80008000c00 */
[----:B------:R-:W-:Y:S04]  /*16f0*/  LDS.128 R16, [R0+UR12+0xc00] ;  /* 0x000c000c00107984 */ /* 0x000fe80008000c00 */
[----:B------:R-:W-:Y:S01]  /*1700*/  LDS.128 R8, [R0+UR12+0xe00] ;  /* 0x000e000c00087984 */ /* 0x000fe20008000c00 */
        /* <DEDUP_REMOVED lines=17> */
[----:B-1----:R-:W-:Y:S01]  /*1820*/  IMAD.MOV.U32 R36, RZ, RZ, R68 ;  /* 0x000000ffff247224 */ /* 0x002fe200078e0044 */
[----:B------:R-:W-:Y:S01]  /*1830*/  MOV R37, R70 ;  /* 0x0000004600257202 */ /* 0x000fe20000000f00 */
[----:B------:R-:W-:-:S02]  /*1840*/  IMAD.MOV.U32 R38, RZ, RZ, R84 ;  /* 0x000000ffff267224 */ /* 0x000fc400078e0054 */
[----:B------:R-:W-:Y:S01]  /*1850*/  IMAD.MOV.U32 R39, RZ, RZ, R86 ;  /* 0x000000ffff277224 */ /* 0x000fe200078e0056 */
[----:B--2---:R-:W-:Y:S01]  /*1860*/  MOV R41, R59 ;  /* 0x0000003b00297202 */ /* 0x004fe20000000f00 */
[----:B------:R-:W-:Y:S02]  /*1870*/  IMAD.MOV.U32 R40, RZ, RZ, R57 ;  /* 0x000000ffff287224 */ /* 0x000fe400078e0039 */
[----:B------:R-:W-:Y:S01]  /*1880*/  IMAD.MOV.U32 R42, RZ, RZ, R73 ;  /* 0x000000ffff2a7224 */ /* 0x000fe200078e0049 */
[----:B------:R1:W-:Y:S01]  /*1890*/  STS.128 [R182+UR12+0x3000], R36 ;  /* 0x00300024b6007988 */ /* 0x0003e20008000c0c */
[----:B------:R-:W-:Y:S01]  /*18a0*/  IMAD.MOV.U32 R43, RZ, RZ, R75 ;  /* 0x000000ffff2b7224 */ /* 0x000fe200078e004b */
[----:B---3--:R-:W-:Y:S01]  /*18b0*/  MOV R45, R67 ;  /* 0x00000043002d7202 */ /* 0x008fe20000000f00 */
[----:B------:R-:W-:Y:S02]  /*18c0*/  IMAD.MOV.U32 R44, RZ, RZ, R65 ;  /* 0x000000ffff2c7224 */ /* 0x000fe400078e0041 */
[----:B------:R-:W-:-:S02]  /*18d0*/  IMAD.MOV.U32 R46, RZ, RZ, R81 ;  /* 0x000000ffff2e7224 */ /* 0x000fc400078e0051 */
[----:B------:R-:W-:Y:S01]  /*18e0*/  IMAD.MOV.U32 R47, RZ, RZ, R83 ;  /* 0x000000ffff2f7224 */ /* 0x000fe200078e0053 */
[----:B------:R-:W-:Y:S01]  /*18f0*/  STS.128 [R183+UR12], R40 ;  /* 0x00000028b7007988 */ /* 0x000fe20008000c0c */
[----:B-1----:R-:W-:Y:S01]  /*1900*/  MOV R36, R69 ;  /* 0x0000004500247202 */ /* 0x002fe20000000f00 */
[----:B------:R-:W-:Y:S01]  /*1910*/  IMAD.MOV.U32 R37, RZ, RZ, R71 ;  /* 0x000000ffff257224 */ /* 0x000fe200078e0047 */
[----:B------:R-:W-:Y:S01]  /*1920*/  MOV R39, R87 ;  /* 0x0000005700277202 */ /* 0x000fe20000000f00 */
        /* <DEDUP_REMOVED lines=8> */
[----:B------:R-:W1:Y:S04]  /*19b0*/  LDS.128 R64, [R0+UR12] ;  /* 0x0000000c00407984 */ /* 0x000e680008000c00 */
        /* <DEDUP_REMOVED lines=13> */
[----:B------:R-:W-:Y:S01]  /*1a90*/  IMAD.MOV.U32 R75, RZ, RZ, R110 ;  /* 0x000000ffff4b7224 */ /* 0x000fe200078e006e */
[----:B------:R-:W-:Y:S01]  /*1aa0*/  MOV R79, R114 ;  /* 0x00000072004f7202 */ /* 0x000fe20000000f00 */
[----:B------:R-:W-:-:S02]  /*1ab0*/  IMAD.MOV.U32 R77, RZ, RZ, R98 ;  /* 0x000000ffff4d7224 */ /* 0x000fc400078e0062 */
[----:B------:R-:W-:Y:S01]  /*1ac0*/  IMAD.MOV.U32 R78, RZ, RZ, R112 ;  /* 0x000000ffff4e7224 */ /* 0x000fe200078e0070 */
[----:B------:R-:W-:Y:S01]  /*1ad0*/  MOV R80, R93 ;  /* 0x0000005d00507202 */ /* 0x000fe20000000f00 */
[----:B------:R-:W-:Y:S01]  /*1ae0*/  IMAD.MOV.U32 R81, RZ, RZ, R95 ;  /* 0x000000ffff517224 */ /* 0x000fe200078e005f */
[----:B------:R-:W-:Y:S01]  /*1af0*/  MOV R83, R111 ;  /* 0x0000006f00537202 */ /* 0x000fe20000000f00 */
[----:B------:R-:W-:Y:S01]  /*1b00*/  IMAD.MOV.U32 R82, RZ, RZ, R109 ;  /* 0x000000ffff527224 */ /* 0x000fe200078e006d */
[----:B------:R2:W-:Y:S04]  /*1b10*/  STS.128 [R182+UR12], R68 ;  /* 0x00000044b6007988 */ /* 0x0005e80008000c0c */
[----:B------:R3:W-:Y:S04]  /*1b20*/  STS.128 [R182+UR12+0x1000], R72 ;  /* 0x00100048b6007988 */ /* 0x0007e80008000c0c */
[----:B------:R4:W-:Y:S01]  /*1b30*/  STS.128 [R182+UR12+0x2000], R76 ;  /* 0x0020004cb6007988 */ /* 0x0009e20008000c0c */
[----:B--2---:R-:W-:Y:S01]  /*1b40*/  IMAD.MOV.U32 R68, RZ, RZ, R100 ;  /* 0x000000ffff447224 */ /* 0x004fe200078e0064 */
[----:B------:R-:W-:Y:S01]  /*1b50*/  MOV R70, R116 ;  /* 0x0000007400467202 */ /* 0x000fe20000000f00 */
[----:B------:R-:W-:-:S02]  /*1b60*/  IMAD.MOV.U32 R69, RZ, RZ, R102 ;  /* 0x000000ffff457224 */ /* 0x000fc400078e0066 */
[----:B------:R-:W-:Y:S01]  /*1b70*/  IMAD.MOV.U32 R71, RZ, RZ, R118 ;  /* 0x000000ffff477224 */ /* 0x000fe200078e0076 */
[----:B---3--:R-:W-:Y:S01]  /*1b80*/  MOV R73, R91 ;  /* 0x0000005b00497202 */ /* 0x008fe20000000f00 */
[----:B------:R-:W-:Y:S02]  /*1b90*/  IMAD.MOV.U32 R72, RZ, RZ, R89 ;  /* 0x000000ffff487224 */ /* 0x000fe400078e0059 */
[----:B------:R-:W-:Y:S01]  /*1ba0*/  IMAD.MOV.U32 R74, RZ, RZ, R105 ;  /* 0x000000ffff4a7224 */ /* 0x000fe200078e0069 */
[----:B------:R2:W-:Y:S01]  /*1bb0*/  STS.128 [R182+UR12+0x3000], R68 ;  /* 0x00300044b6007988 */ /* 0x0005e20008000c0c */
[----:B------:R-:W-:Y:S01]  /*1bc0*/  IMAD.MOV.U32 R75, RZ, RZ, R107 ;  /* 0x000000ffff4b7224 */ /* 0x000fe200078e006b */
[----:B----4-:R-:W-:Y:S01]  /*1bd0*/  MOV R78, R113 ;  /* 0x00000071004e7202 */ /* 0x010fe20000000f00 */
[----:B------:R-:W-:Y:S02]  /*1be0*/  IMAD.MOV.U32 R76, RZ, RZ, R97 ;  /* 0x000000ffff4c7224 */ /* 0x000fe400078e0061 */
[----:B------:R-:W-:-:S02]  /*1bf0*/  IMAD.MOV.U32 R77, RZ, RZ, R99 ;  /* 0x000000ffff4d7224 */ /* 0x000fc400078e0063 */
[----:B------:R-:W-:Y:S01]  /*1c00*/  IMAD.MOV.U32 R79, RZ, RZ, R115 ;  /* 0x000000ffff4f7224 */ /* 0x000fe200078e0073 */
[----:B------:R-:W-:Y:S01]  /*1c10*/  STS.128 [R183+UR12], R72 ;  /* 0x00000048b7007988 */ /* 0x000fe20008000c0c */
[----:B--2---:R-:W-:Y:S01]  /*1c20*/  IMAD.MOV.U32 R68, RZ, RZ, R101 ;  /* 0x000000ffff447224 */ /* 0x004fe200078e0065 */
[----:B------:R-:W-:Y:S01]  /*1c30*/  MOV R69, R103 ;  /* 0x0000006700457202 */ /* 0x000fe20000000f00 */
[----:B------:R-:W-:Y:S02]  /*1c40*/  IMAD.MOV.U32 R70, RZ, RZ, R117 ;  /* 0x000000ffff467224 */ /* 0x000fe400078e0075 */
[----:B------:R-:W-:Y:S01]  /*1c50*/  IMAD.MOV.U32 R71, RZ, RZ, R119 ;  /* 0x000000ffff477224 */ /* 0x000fe200078e0077 */
[----:B------:R-:W-:Y:S04]  /*1c60*/  STS.128 [R183+UR12+0x1000], R80 ;  /* 0x00100050b7007988 */ /* 0x000fe80008000c0c */
[----:B------:R-:W-:Y:S04]  /*1c70*/  STS.128 [R183+UR12+0x2000], R76 ;  /* 0x0020004cb7007988 */ /* 0x000fe80008000c0c */
[----:B------:R-:W-:Y:S01]  /*1c80*/  STS.128 [R183+UR12+0x3000], R68 ;  /* 0x00300044b7007988 */ /* 0x000fe20008000c0c */
[----:B------:R-:W-:Y:S01]  /*1c90*/  BAR.SYNC.DEFER_BLOCKING 0x0 ;  /* 0x0000000000007b1d */ /* 0x000fe20000010000 */
[----:B------:R-:W-:Y:S01]  /*1ca0*/  MOV R100, R120 ;  /* 0x0000007800647202 */ /* 0x000fe20000000f00 */
[----:B------:R-:W-:Y:S01]  /*1cb0*/  IMAD.MOV.U32 R101, RZ, RZ, R122 ;  /* 0x000000ffff657224 */ /* 0x000fe200078e007a */
[----:B------:R-:W-:Y:S01]  /*1cc0*/  MOV R103, R138 ;  /* 0x0000008a00677202 */ /* 0x000fe20000000f00 */
[----:B------:R-:W-:-:S02]  /*1cd0*/  IMAD.MOV.U32 R102, RZ, RZ, R136 ;  /* 0x000000ffff667224 */ /* 0x000fc400078e0088 */
[----:B------:R-:W2:Y:S04]  /*1ce0*/  LDS.128 R96, [R0+UR12] ;  /* 0x0000000c00607984 */ /* 0x000ea80008000c00 */
[----:B------:R-:W-:Y:S04]  /*1cf0*/  LDS.128 R92, [R0+UR12+0x200] ;  /* 0x0002000c005c7984 */ /* 0x000fe80008000c00 */
[----:B------:R-:W-:Y:S04]  /*1d00*/  LDS.128 R88, [R0+UR12+0x400] ;  /* 0x0004000c00587984 */ /* 0x000fe80008000c00 */
[----:B------:R-:W-:Y:S04]  /*1d10*/  LDS.128 R84, [R0+UR12+0x600] ;  /* 0x0006000c00547984 */ /* 0x000fe80008000c00 */
[----:B------:R-:W-:Y:S04]  /*1d20*/  LDS.128 R80, [R0+UR12+0x800] ;  /* 0x0008000c00507984 */ /* 0x000fe80008000c00 */
[----:B------:R-:W-:Y:S04]  /*1d30*/  LDS.128 R76, [R0+UR12+0xa00] ;  /* 0x000a000c004c7984 */ /* 0x000fe80008000c00 */
[----:B------:R-:W-:Y:S04]  /*1d40*/  LDS.128 R72, [R0+UR12+0xc00] ;  /* 0x000c000c00487984 */ /* 0x000fe80008000c00 */
[----:B------:R-:W-:Y:S01]  /*1d50*/  LDS.128 R68, [R0+UR12+0xe00] ;  /* 0x000e000c00447984 */ /* 0x000fe20008000c00 */
[----:B------:R-:W-:Y:S01]  /*1d60*/  BAR.SYNC.DEFER_BLOCKING 0x0 ;  /* 0x0000000000007b1d */ /* 0x000fe20000010000 */
[----:B------:R-:W-:Y:S01]  /*1d70*/  IMAD.MOV.U32 R104, RZ, RZ, R124 ;  /* 0x000000ffff687224 */ /* 0x000fe200078e007c */
[----:B------:R-:W-:Y:S01]  /*1d80*/  MOV R106, R140 ;  /* 0x0000008c006a7202 */ /* 0x000fe20000000f00 */
        /* <DEDUP_REMOVED lines=13> */
[----:B------:R-:W-:Y:S02]  /*1e60*/  IMAD.MOV.U32 R116, RZ, RZ, R125 ;  /* 0x000000ffff747224 */ /* 0x000fe400078e007d */
[----:B------:R-:W-:Y:S02]  /*1e70*/  IMAD.MOV.U32 R115, RZ, RZ, R139 ;  /* 0x000000ffff737224 */ /* 0x000fe400078e008b */
[----:B------:R-:W-:Y:S01]  /*1e80*/  IMAD.MOV.U32 R118, RZ, RZ, R141 ;  /* 0x000000ffff767224 */ /* 0x000fe200078e008d */
[----:B------:R3:W-:Y:S01]  /*1e90*/  STS.128 [R182+UR12], R100 ;  /* 0x00000064b6007988 */ /* 0x0007e20008000c0c */
[----:B------:R-:W-:Y:S02]  /*1ea0*/  IMAD.MOV.U32 R119, RZ, RZ, R143 ;  /* 0x000000ffff777224 */ /* 0x000fe400078e008f */
[----:B------:R-:W-:-:S02]  /*1eb0*/  IMAD.MOV.U32 R121, RZ, RZ, R131 ;  /* 0x000000ffff797224 */ /* 0x000fc400078e0083 */
[----:B------:R-:W-:Y:S02]  /*1ec0*/  IMAD.MOV.U32 R122, RZ, RZ, R145 ;  /* 0x000000ffff7a7224 */ /* 0x000fe400078e0091 */
[----:B------:R-:W-:Y:S02]  /*1ed0*/  IMAD.MOV.U32 R124, RZ, RZ, R133 ;  /* 0x000000ffff7c7224 */ /* 0x000fe400078e0085 */
[----:B------:R-:W-:Y:S02]  /*1ee0*/  IMAD.MOV.U32 R125, RZ, RZ, R135 ;  /* 0x000000ffff7d7224 */ /* 0x000fe400078e0087 */
[----:B------:R-:W-:Y:S01]  /*1ef0*/  IMAD.MOV.U32 R127, RZ, RZ, R151 ;  /* 0x000000ffff7f7224 */ /* 0x000fe200078e0097 */
[----:B---3--:R-:W-:Y:S01]  /*1f00*/  MOV R100, R132 ;  /* 0x0000008400647202 */ /* 0x008fe20000000f00 */
[----:B------:R-:W-:Y:S01]  /*1f10*/  IMAD.MOV.U32 R101, RZ, RZ, R134 ;  /* 0x000000ffff657224 */ /* 0x000fe200078e0086 */
[----:B------:R-:W-:Y:S01]  /*1f20*/  MOV R103, R150 ;  /* 0x0000009600677202 */ /* 0x000fe20000000f00 */
[----:B------:R-:W-:Y:S01]  /*1f30*/  IMAD.MOV.U32 R102, RZ, RZ, R148 ;  /* 0x000000ffff667224 */ /* 0x000fe200078e0094 */
[----:B------:R-:W-:Y:S04]  /*1f40*/  STS.128 [R182+UR12+0x1000], R104 ;  /* 0x00100068b6007988 */ /* 0x000fe80008000c0c */
[----:B------:R-:W-:Y:S04]  /*1f50*/  STS.128 [R182+UR12+0x2000], R108 ;  /* 0x0020006cb6007988 */ /* 0x000fe80008000c0c */
[----:B------:R-:W-:Y:S04]  /*1f60*/  STS.128 [R182+UR12+0x3000], R100 ;  /* 0x00300064b6007988 */ /* 0x000fe80008000c0c */
[----:B------:R-:W-:Y:S04]  /*1f70*/  STS.128 [R183+UR12], R112 ;  /* 0x00000070b7007988 */ /* 0x000fe80008000c0c */
[----:B------:R-:W-:Y:S04]  /*1f80*/  STS.128 [R183+UR12+0x1000], R116 ;  /* 0x00100074b7007988 */ /* 0x000fe80008000c0c */
[----:B------:R-:W-:Y:S04]  /*1f90*/  STS.128 [R183+UR12+0x2000], R120 ;  /* 0x00200078b7007988 */ /* 0x000fe80008000c0c */
[----:B------:R-:W-:Y:S01]  /*1fa0*/  STS.128 [R183+UR12+0x3000], R124 ;  /* 0x0030007cb7007988 */ /* 0x000fe20008000c0c */
[----:B------:R-:W-:Y:S06]  /*1fb0*/  BAR.SYNC.DEFER_BLOCKING 0x0 ;  /* 0x0000000000007b1d */ /* 0x000fec0000010000 */
[----:B------:R-:W3:Y:S04]  /*1fc0*/  LDS.128 R100, [R0+UR12] ;  /* 0x0000000c00647984 */ /* 0x000ee80008000c00 */
[----:B------:R-:W4:Y:S04]  /*1fd0*/  LDS.128 R104, [R0+UR12+0x200] ;  /* 0x0002000c00687984 */ /* 0x000f280008000c00 */
[----:B------:R-:W5:Y:S04]  /*1fe0*/  LDS.128 R108, [R0+UR12+0x400] ;  /* 0x0004000c006c7984 */ /* 0x000f680008000c00 */
[----:B------:R-:W5:Y:S04]  /*1ff0*/  LDS.128 R112, [R0+UR12+0x600] ;  /* 0x0006000c00707984 */ /* 0x000f680008000c00 */
[----:B0-----:R-:W-:Y:S04]  /*2000*/  STG.E desc[UR14][R172.64], R28 ;  /* 0x0000001cac007986 */ /* 0x001fe8000c10190e */
[----:B------:R-:W-:Y:S04]  /*2010*/  STG.E desc[UR14][R172.64+0x80], R30 ;  /* 0x0000801eac007986 */ /* 0x000fe8000c10190e */
[----:B-1----:R-:W-:Y:S04]  /*2020*/  STG.E desc[UR14][R172.64+0x100], R64 ;  /* 0x00010040ac007986 */ /* 0x002fe8000c10190e */
[----:B------:R-:W-:Y:S04]  /*2030*/  STG.E desc[UR14][R172.64+0x180], R66 ;  /* 0x00018042ac007986 */ /* 0x000fe8000c10190e */
[----:B--2---:R-:W-:Y:S04]  /*2040*/  STG.E desc[UR14][R172.64+0x200], R96 ;  /* 0x00020060ac007986 */ /* 0x004fe8000c10190e */
[----:B------:R-:W-:Y:S04]  /*2050*/  STG.E desc[UR14][R172.64+0x280], R98 ;  /* 0x00028062ac007986 */ /* 0x000fe8000c10190e */
[----:B---3--:R-:W-:Y:S04]  /*2060*/  STG.E desc[UR14][R172.64+0x300], R100 ;  /* 0x00030064ac007986 */ /* 0x008fe8000c10190e */
[----:B------:R-:W-:Y:S04]  /*2070*/  STG.E desc[UR14][R172.64+0x380], R102 ;  /* 0x00038066ac007986 */ /* 0x000fe8000c10190e */
        /* <DEDUP_REMOVED lines=14> */
[----:B----4-:R-:W-:Y:S04]  /*2160*/  STG.E desc[UR14][R176.64+0x300], R104 ;  /* 0x00030068b0007986 */ /* 0x010fe8000c10190e */
[----:B------:R-:W-:Y:S04]  /*2170*/  STG.E desc[UR14][R176.64+0x380], R106 ;  /* 0x0003806ab0007986 */ /* 0x000fe8000c10190e */
[----:B------:R-:W0:Y:S04]  /*2180*/  LDS.128 R28, [R0+UR12+0x800] ;  /* 0x0008000c001c7984 */ /* 0x000e280008000c00 */
        /* <DEDUP_REMOVED lines=14> */
[----:B-----5:R-:W-:Y:S04]  /*2270*/  STG.E desc[UR14][R170.64+0x300], R108 ;  /* 0x0003006caa007986 */ /* 0x020fe8000c10190e */
[----:B------:R-:W-:Y:S04]  /*2280*/  STG.E desc[UR14][R170.64+0x380], R110 ;  /* 0x0003806eaa007986 */ /* 0x000fe8000c10190e */
[----:B------:R-:W1:Y:S04]  /*2290*/  LDS.128 R32, [R0+UR12+0xa00] ;  /* 0x000a000c00207984 */ /* 0x000e680008000c00 */
        /* <DEDUP_REMOVED lines=16> */
[----:B------:R-:W2:Y:S04]  /*23a0*/  LDS.128 R24, [R0+UR12+0xc00] ;  /* 0x000c000c00187984 */ /* 0x000ea80008000c00 */
[----:B------:R-:W-:Y:S04]  /*23b0*/  STG.E desc[UR14][R164.64], R21 ;  /* 0x00000015a4007986 */ /* 0x000fe8000c10190e */
[----:B------:R-:W-:Y:S04]  /*23c0*/  STG.E desc[UR14][R164.64+0x80], R23 ;  /* 0x00008017a4007986 */ /* 0x000fe8000c10190e */
[----:B------:R-:W3:Y:S04]  /*23d0*/  LDS.128 R20, [R0+UR12+0xe00] ;  /* 0x000e000c00147984 */ /* 0x000ee80008000c00 */
        /* <DEDUP_REMOVED lines=12> */
[----:B0-----:R-:W-:Y:S04]  /*24a0*/  STG.E desc[UR14][R162.64+0x300], R28 ;  /* 0x0003001ca2007986 */ /* 0x001fe8000c10190e */
        /* <DEDUP_REMOVED lines=15> */
[----:B-1----:R-:W-:Y:S04]  /*25a0*/  STG.E desc[UR14][R160.64+0x300], R32 ;  /* 0x00030020a0007986 */ /* 0x002fe8000c10190e */
        /* <DEDUP_REMOVED lines=15> */
[----:B--2---:R-:W-:Y:S04]  /*26a0*/  STG.E desc[UR14][R156.64+0x300], R24 ;  /* 0x000300189c007986 */ /* 0x004fe8000c10190e */
        /* <DEDUP_REMOVED lines=24> */
[----:B------:R-:W-:Y:S01]  /*2830*/  STG.E desc[UR14][R180.64+0x380], R23 ;  /* 0x00038017b4007986 */ /* 0x000fe2000c10190e */
[----:B------:R-:W-:Y:S05]  /*2840*/  EXIT ;  /* 0x000000000000794d */ /* 0x000fea0003800000 */
.L_x_0:
[----:B------:R-:W-:-:S00]  /*2850*/  BRA `(.L_x_0) ;  /* 0xfffffffc00fc7947 */ /* 0x000fc0000383ffff */
[----:B------:R-:W-:-:S00]  /*2860*/  NOP ;  /* 0x0000000000007918 */ /* 0x000fc00000000000 */
        /* <DEDUP_REMOVED lines=9> */
.L_x_1:


//--------------------- .nv.shared.gluon_mma      --------------------------
	.section	.nv.shared.gluon_mma,"aw",@nobits
	.sectionflags	@""
	.align	16
	.zero		1024


//--------------------- .nv.shared.reserved.0     --------------------------
	.section	.nv.shared.reserved.0,"aw",@nobits
	.weak		__nv_reservedSMEM_offset_0_alias
	.size		__nv_reservedSMEM_offset_0_alias, 0, 0
	.other		__nv_reservedSMEM_offset_0_alias,@"STO_CUDA_RESERVED_SHARED STV_DEFAULT"
__nv_reservedSMEM_offset_0_alias:
	.zero		0


//--------------------- .nv.constant0.gluon_mma   --------------------------
	.section	.nv.constant0.gluon_mma,"a",@progbits
	.sectionflags	@""
	.align	4
.nv.constant0.gluon_mma:
	.zero		568


//--------------------- SYMBOLS --------------------------

	.type		.nv.reservedSmem.offset0,@object
	.size		.nv.reservedSmem.offset0,0x4
